//
// Generated by NVIDIA NVVM Compiler
//
// Compiler Build ID: CL-36424714
// Cuda compilation tools, release 13.0, V13.0.88
// Based on NVVM 20.0.0
//

.version 9.0
.target sm_100
.address_size 64

	// .globl	_Z26CalculatePointsIntheCirclePii
.global .align 4 .b8 precalc_xorwow_matrix[102400];
.global .align 4 .b8 precalc_xorwow_offset_matrix[102400];
.global .align 4 .b8 mrg32k3aM1[2304];
.global .align 4 .b8 mrg32k3aM2[2304];
.global .align 4 .b8 mrg32k3aM1SubSeq[2016];
.global .align 4 .b8 mrg32k3aM2SubSeq[2016];
.global .align 4 .b8 mrg32k3aM1Seq[2304];
.global .align 4 .b8 mrg32k3aM2Seq[2304];
.const .align 8 .b8 __cr_lgamma_table[72];

.visible .entry _Z26CalculatePointsIntheCirclePii(
	.param .u64 .ptr .align 1 _Z26CalculatePointsIntheCirclePii_param_0,
	.param .u32 _Z26CalculatePointsIntheCirclePii_param_1
)
{
	.reg .pred 	%p<2>;
	.reg .b32 	%r<43>;
	.reg .b32 	%f<7>;
	.reg .b64 	%rd<5>;

	ld.param.u64 	%rd1, [_Z26CalculatePointsIntheCirclePii_param_0];
	ld.param.u32 	%r3, [_Z26CalculatePointsIntheCirclePii_param_1];
	mov.u32 	%r1, %tid.x;
	mov.u32 	%r4, %ntid.x;
	mov.u32 	%r5, %ctaid.x;
	mad.lo.s32 	%r6, %r4, %r5, %r1;
	mov.u32 	%r2, %tid.y;
	mov.u32 	%r7, %ntid.y;
	mov.u32 	%r8, %ctaid.y;
	mad.lo.s32 	%r9, %r7, %r8, %r2;
	mul.hi.s32 	%r10, %r3, 274877907;
	shr.u32 	%r11, %r10, 31;
	shr.s32 	%r12, %r10, 6;
	add.s32 	%r13, %r12, %r11;
	mul.lo.s32 	%r14, %r13, 1000;
	sub.s32 	%r15, %r3, %r14;
	mad.lo.s32 	%r16, %r15, %r9, %r6;
	xor.b32  	%r17, %r16, -1429050551;
	mul.lo.s32 	%r18, %r17, 1099087573;
	add.s32 	%r19, %r18, 123456789;
	xor.b32  	%r20, %r18, 362436069;
	add.s32 	%r21, %r18, 5783321;
	shr.u32 	%r22, %r19, 2;
	xor.b32  	%r23, %r22, %r19;
	shl.b32 	%r24, %r21, 4;
	shl.b32 	%r25, %r23, 1;
	xor.b32  	%r26, %r24, %r25;
	xor.b32  	%r27, %r26, %r21;
	xor.b32  	%r28, %r27, %r23;
	add.s32 	%r29, %r18, %r28;
	add.s32 	%r30, %r29, -637770787;
	cvt.rn.f32.u32 	%f1, %r30;
	fma.rn.f32 	%f2, %f1, 0f2F800000, 0f2F000000;
	shr.u32 	%r31, %r20, 2;
	xor.b32  	%r32, %r31, %r20;
	shl.b32 	%r33, %r28, 4;
	shl.b32 	%r34, %r32, 1;
	xor.b32  	%r35, %r34, %r33;
	xor.b32  	%r36, %r35, %r32;
	xor.b32  	%r37, %r36, %r28;
	add.s32 	%r38, %r18, %r37;
	add.s32 	%r39, %r38, -637408350;
	cvt.rn.f32.u32 	%f3, %r39;
	fma.rn.f32 	%f4, %f3, 0f2F800000, 0f2F000000;
	mul.f32 	%f5, %f4, %f4;
	fma.rn.f32 	%f6, %f2, %f2, %f5;
	setp.gtu.f32 	%p1, %f6, 0f3F800000;
	@%p1 bra 	$L__BB0_2;
	cvta.to.global.u64 	%rd2, %rd1;
	shl.b32 	%r40, %r1, 5;
	add.s32 	%r41, %r40, %r2;
	mul.wide.u32 	%rd3, %r41, 4;
	add.s64 	%rd4, %rd2, %rd3;
	atom.global.add.u32 	%r42, [%rd4], 1;
$L__BB0_2:
	ret;

}


// ===== COMPILED SASS (sm_100) =====

	.target	sm_100

	.elftype	@"ET_EXEC"


//--------------------- .note.nv.tkinfo           --------------------------
	.section	.note.nv.tkinfo,"",@"SHT_NOTE"
	.sectionflags	@"SHF_NOTE_NV_TKINFO"
	.tkinfo
        /*0018*/ 	.word	0x00000002
        /*0030*/ 	.string	""
        /*0030*/ 	.string	"ptxas"
        /*0030*/ 	.string	"Cuda compilation tools, release 13.0, V13.0.88"
        /*0030*/ 	.string	"Build cuda_13.0.r13.0/compiler.36424714_0"
        /*0030*/ 	.string	"-arch sm_100 -m 64 "



//--------------------- .note.nv.cuinfo           --------------------------
	.section	.note.nv.cuinfo,"",@"SHT_NOTE"
	.sectionflags	@"SHF_NOTE_NV_CUINFO"
        /*0018*/ 	.short	0x0002
        /*001a*/ 	.short	0x0064
        /*001c*/ 	.short	0x0082
	.zero		2


//--------------------- .nv.info                  --------------------------
	.section	.nv.info,"",@"SHT_CUDA_INFO"
	.align	4


	//----- nvinfo : EIATTR_REGCOUNT
	.align		4
        /*0000*/ 	.byte	0x04, 0x2f
        /*0002*/ 	.short	(.L_10 - .L_9)
	.align		4
.L_9:
        /*0004*/ 	.word	index@(_Z26CalculatePointsIntheCirclePii)
        /*0008*/ 	.word	0x0000000c


	//----- nvinfo : EIATTR_FRAME_SIZE
	.align		4
.L_10:
        /*000c*/ 	.byte	0x04, 0x11
        /*000e*/ 	.short	(.L_12 - .L_11)
	.align		4
.L_11:
        /*0010*/ 	.word	index@(_Z26CalculatePointsIntheCirclePii)
        /*0014*/ 	.word	0x00000000


	//----- nvinfo : EIATTR_MIN_STACK_SIZE
	.align		4
.L_12:
        /*0018*/ 	.byte	0x04, 0x12
        /*001a*/ 	.short	(.L_14 - .L_13)
	.align		4
.L_13:
        /*001c*/ 	.word	index@(_Z26CalculatePointsIntheCirclePii)
        /*0020*/ 	.word	0x00000000
.L_14:


//--------------------- .nv.compat                --------------------------
	.section	.nv.compat,"",@"SHT_CUDA_COMPAT_INFO"
	.align	4
        /*0000*/ 	.byte	0x02, 0x09, 0x00, 0x00, 0x02, 0x02, 0x01, 0x00, 0x02, 0x05, 0x05, 0x00, 0x03, 0x07, 0x01, 0x01
        /*0010*/ 	.byte	0x02, 0x03, 0x00, 0x00, 0x02, 0x06, 0x01, 0x00, 0x04, 0x0b, 0x08, 0x00, 0x01, 0x00, 0x00, 0x00
        /*0020*/ 	.byte	0x00, 0x00, 0x00, 0x00


//--------------------- .nv.info._Z26CalculatePointsIntheCirclePii --------------------------
	.section	.nv.info._Z26CalculatePointsIntheCirclePii,"",@"SHT_CUDA_INFO"
	.sectionflags	@""
	.align	4


	//----- nvinfo : EIATTR_CUDA_API_VERSION
	.align		4
        /*0000*/ 	.byte	0x04, 0x37
        /*0002*/ 	.short	(.L_16 - .L_15)
.L_15:
        /*0004*/ 	.word	0x00000082


	//----- nvinfo : EIATTR_KPARAM_INFO
	.align		4
.L_16:
        /*0008*/ 	.byte	0x04, 0x17
        /*000a*/ 	.short	(.L_18 - .L_17)
.L_17:
        /*000c*/ 	.word	0x00000000
        /*0010*/ 	.short	0x0001
        /*0012*/ 	.short	0x0008
        /*0014*/ 	.byte	0x00, 0xf0, 0x11, 0x00


	//----- nvinfo : EIATTR_KPARAM_INFO
	.align		4
.L_18:
        /*0018*/ 	.byte	0x04, 0x17
        /*001a*/ 	.short	(.L_20 - .L_19)
.L_19:
        /*001c*/ 	.word	0x00000000
        /*0020*/ 	.short	0x0000
        /*0022*/ 	.short	0x0000
        /*0024*/ 	.byte	0x00, 0xf5, 0x21, 0x00


	//----- nvinfo : EIATTR_SPARSE_MMA_MASK
	.align		4
.L_20:
        /*0028*/ 	.byte	0x03, 0x50
        /*002a*/ 	.short	0x0000


	//----- nvinfo : EIATTR_MAXREG_COUNT
	.align		4
        /*002c*/ 	.byte	0x03, 0x1b
        /*002e*/ 	.short	0x00ff


	//----- nvinfo : EIATTR_MERCURY_ISA_VERSION
	.align		4
        /*0030*/ 	.byte	0x03, 0x5f
        /*0032*/ 	.short	0x0101


	//----- nvinfo : EIATTR_VRC_CTA_INIT_COUNT
	.align		4
        /*0034*/ 	.byte	0x02, 0x4a
	.zero		1
	.zero		1


	//----- nvinfo : EIATTR_EXIT_INSTR_OFFSETS
	.align		4
        /*0038*/ 	.byte	0x04, 0x1c
        /*003a*/ 	.short	(.L_22 - .L_21)


	//   ....[0]....
.L_21:
        /*003c*/ 	.word	0x000002a0


	//   ....[1]....
        /*0040*/ 	.word	0x00000310


	//----- nvinfo : EIATTR_CBANK_PARAM_SIZE
	.align		4
.L_22:
        /*0044*/ 	.byte	0x03, 0x19
        /*0046*/ 	.short	0x000c


	//----- nvinfo : EIATTR_PARAM_CBANK
	.align		4
        /*0048*/ 	.byte	0x04, 0x0a
        /*004a*/ 	.short	(.L_24 - .L_23)
	.align		4
.L_23:
        /*004c*/ 	.word	index@(.nv.constant0._Z26CalculatePointsIntheCirclePii)
        /*0050*/ 	.short	0x0380
        /*0052*/ 	.short	0x000c


	//----- nvinfo : EIATTR_SW_WAR
	.align		4
.L_24:
        /*0054*/ 	.byte	0x04, 0x36
        /*0056*/ 	.short	(.L_26 - .L_25)
.L_25:
        /*0058*/ 	.word	0x00000008
.L_26:


//--------------------- .nv.callgraph             --------------------------
	.section	.nv.callgraph,"",@"SHT_CUDA_CALLGRAPH"
	.align	4
	.sectionentsize	8
	.align		4
        /*0000*/ 	.word	0x00000000
	.align		4
        /*0004*/ 	.word	0xffffffff
	.align		4
        /*0008*/ 	.word	0x00000000
	.align		4
        /*000c*/ 	.word	0xfffffffe
	.align		4
        /*0010*/ 	.word	0x00000000
	.align		4
        /*0014*/ 	.word	0xfffffffd
	.align		4
        /*0018*/ 	.word	0x00000000
	.align		4
        /*001c*/ 	.word	0xfffffffc


//--------------------- .nv.constant4             --------------------------
	.section	.nv.constant4,"a",@progbits
	.align	8
	.align		8
.nv.constant4:
        /*0000*/ 	.dword	precalc_xorwow_matrix
	.align		8
        /*0008*/ 	.dword	precalc_xorwow_offset_matrix
	.align		8
        /*0010*/ 	.dword	mrg32k3aM1
	.align		8
        /*0018*/ 	.dword	mrg32k3aM2
	.align		8
        /*0020*/ 	.dword	mrg32k3aM1SubSeq
	.align		8
        /*0028*/ 	.dword	mrg32k3aM2SubSeq
	.align		8
        /*0030*/ 	.dword	mrg32k3aM1Seq
	.align		8
        /*0038*/ 	.dword	mrg32k3aM2Seq


//--------------------- .nv.constant3             --------------------------
	.section	.nv.constant3,"a",@progbits
	.align	8
.nv.constant3:
	.type		__cr_lgamma_table,@object
	.size		__cr_lgamma_table,(.L_8 - __cr_lgamma_table)
__cr_lgamma_table:
        /*0000*/ 	.byte	0x00, 0x00, 0x00, 0x00, 0x00, 0x00, 0x00, 0x00, 0x00, 0x00, 0x00, 0x00, 0x00, 0x00, 0x00, 0x00
        /*0010*/ 	.byte	0xef, 0x39, 0xfa, 0xfe, 0x42, 0x2e, 0xe6, 0x3f, 0x02, 0x20, 0x2a, 0xfa, 0x0b, 0xab, 0xfc, 0x3f
        /*0020*/ 	.byte	0xf9, 0x2c, 0x92, 0x7c, 0xa7, 0x6c, 0x09, 0x40, 0xc9, 0x79, 0x44, 0x3c, 0x64, 0x26, 0x13, 0x40
        /*0030*/ 	.byte	0xca, 0x01, 0xcf, 0x3a, 0x27, 0x51, 0x1a, 0x40, 0x30, 0xcc, 0x2d, 0xf3, 0xe1, 0x0c, 0x21, 0x40
        /*0040*/ 	.byte	0x0d, 0xb7, 0xfc, 0x82, 0x8e, 0x35, 0x25, 0x40
.L_8:


//--------------------- .text._Z26CalculatePointsIntheCirclePii --------------------------
	.section	.text._Z26CalculatePointsIntheCirclePii,"ax",@progbits
	.align	128
        .global         _Z26CalculatePointsIntheCirclePii
        .type           _Z26CalculatePointsIntheCirclePii,@function
        .size           _Z26CalculatePointsIntheCirclePii,(.L_x_1 - _Z26CalculatePointsIntheCirclePii)
        .other          _Z26CalculatePointsIntheCirclePii,@"STO_CUDA_ENTRY STV_DEFAULT"
_Z26CalculatePointsIntheCirclePii:
.text._Z26CalculatePointsIntheCirclePii:
[----:B------:R-:W-:Y:S01]  /*0000*/  LDC R1, c[0x0][0x37c] ;  /* 0x0000df00ff017b82 */ /* 0x000fe20000000800 */
[----:B------:R-:W0:Y:S01]  /*0010*/  S2R R0, SR_TID.X ;  /* 0x0000000000007919 */ /* 0x000e220000002100 */
[----:B------:R-:W1:Y:S01]  /*0020*/  LDCU UR6, c[0x0][0x388] ;  /* 0x00007100ff0677ac */ /* 0x000e620008000800 */
[----:B------:R-:W0:Y:S01]  /*0030*/  S2R R5, SR_CTAID.X ;  /* 0x0000000000057919 */ /* 0x000e220000002500 */
[----:B------:R-:W0:Y:S01]  /*0040*/  LDCU UR7, c[0x0][0x360] ;  /* 0x00006c00ff0777ac */ /* 0x000e220008000800 */
[----:B------:R-:W2:Y:S01]  /*0050*/  S2R R3, SR_TID.Y ;  /* 0x0000000000037919 */ /* 0x000ea20000002200 */
[----:B------:R-:W2:Y:S01]  /*0060*/  LDCU UR8, c[0x0][0x364] ;  /* 0x00006c80ff0877ac */ /* 0x000ea20008000800 */
[----:B------:R-:W2:Y:S01]  /*0070*/  S2R R4, SR_CTAID.Y ;  /* 0x0000000000047919 */ /* 0x000ea20000002600 */
[----:B-1----:R-:W-:-:S04]  /*0080*/  UIMAD.WIDE UR4, UR6, 0x10624dd3, URZ ;  /* 0x10624dd3060478a5 */ /* 0x002fc8000f8e02ff */
[----:B------:R-:W-:-:S04]  /*0090*/  USHF.R.U32.HI UR4, URZ, 0x1f, UR5 ;  /* 0x0000001fff047899 */ /* 0x000fc80008011605 */
[----:B------:R-:W-:-:S04]  /*00a0*/  ULEA.HI.SX32 UR4, UR5, UR4, 0x1a ;  /* 0x0000000405047291 */ /* 0x000fc8000f8fd2ff */
[----:B------:R-:W-:Y:S01]  /*00b0*/  UIMAD UR4, UR4, -0x3e8, UR6 ;  /* 0xfffffc18040478a4 */ /* 0x000fe2000f8e0206 */
[----:B0-----:R-:W-:Y:S02]  /*00c0*/  IMAD R2, R5, UR7, R0 ;  /* 0x0000000705027c24 */ /* 0x001fe4000f8e0200 */
[----:B--2---:R-:W-:-:S04]  /*00d0*/  IMAD R5, R4, UR8, R3 ;  /* 0x0000000804057c24 */ /* 0x004fc8000f8e0203 */
[----:B------:R-:W-:-:S05]  /*00e0*/  IMAD R2, R5, UR4, R2 ;  /* 0x0000000405027c24 */ /* 0x000fca000f8e0202 */
[----:B------:R-:W-:-:S05]  /*00f0*/  LOP3.LUT R2, R2, 0xaad26b49, RZ, 0x3c, !PT ;  /* 0xaad26b4902027812 */ /* 0x000fca00078e3cff */
[----:B------:R-:W-:-:S04]  /*0100*/  IMAD R2, R2, 0x4182bed5, RZ ;  /* 0x4182bed502027824 */ /* 0x000fc800078e02ff */
[C---:B------:R-:W-:Y:S02]  /*0110*/  VIADD R4, R2.reuse, 0x75bcd15 ;  /* 0x075bcd1502047836 */ /* 0x040fe40000000000 */
[----:B------:R-:W-:-:S03]  /*0120*/  VIADD R5, R2, 0x583f19 ;  /* 0x00583f1902057836 */ /* 0x000fc60000000000 */
[----:B------:R-:W-:Y:S01]  /*0130*/  SHF.R.U32.HI R7, RZ, 0x2, R4 ;  /* 0x00000002ff077819 */ /* 0x000fe20000011604 */
[----:B------:R-:W-:-:S03]  /*0140*/  IMAD.SHL.U32 R6, R5, 0x10, RZ ;  /* 0x0000001005067824 */ /* 0x000fc600078e00ff */
[----:B------:R-:W-:Y:S02]  /*0150*/  LOP3.LUT R7, R7, R4, RZ, 0x3c, !PT ;  /* 0x0000000407077212 */ /* 0x000fe400078e3cff */
[----:B------:R-:W-:Y:S02]  /*0160*/  LOP3.LUT R4, R2, 0x159a55e5, RZ, 0x3c, !PT ;  /* 0x159a55e502047812 */ /* 0x000fe400078e3cff */
[----:B------:R-:W-:Y:S02]  /*0170*/  SHF.L.U32 R8, R7, 0x1, RZ ;  /* 0x0000000107087819 */ /* 0x000fe400000006ff */
[----:B------:R-:W-:Y:S02]  /*0180*/  SHF.R.U32.HI R9, RZ, 0x2, R4 ;  /* 0x00000002ff097819 */ /* 0x000fe40000011604 */
[----:B------:R-:W-:Y:S02]  /*0190*/  LOP3.LUT R6, R5, R6, R8, 0x96, !PT ;  /* 0x0000000605067212 */ /* 0x000fe400078e9608 */
[----:B------:R-:W-:-:S02]  /*01a0*/  LOP3.LUT R9, R9, 0x159a55e5, R2, 0x96, !PT ;  /* 0x159a55e509097812 */ /* 0x000fc400078e9602 */
[----:B------:R-:W-:-:S03]  /*01b0*/  LOP3.LUT R7, R6, R7, RZ, 0x3c, !PT ;  /* 0x0000000706077212 */ /* 0x000fc600078e3cff */
[----:B------:R-:W-:Y:S02]  /*01c0*/  IMAD.SHL.U32 R5, R9, 0x2, RZ ;  /* 0x0000000209057824 */ /* 0x000fe400078e00ff */
[----:B------:R-:W-:-:S05]  /*01d0*/  IMAD.SHL.U32 R4, R7, 0x10, RZ ;  /* 0x0000001007047824 */ /* 0x000fca00078e00ff */
[----:B------:R-:W-:-:S04]  /*01e0*/  LOP3.LUT R4, R9, R5, R4, 0x96, !PT ;  /* 0x0000000509047212 */ /* 0x000fc800078e9604 */
[----:B------:R-:W-:Y:S01]  /*01f0*/  LOP3.LUT R5, R4, R7, RZ, 0x3c, !PT ;  /* 0x0000000704057212 */ /* 0x000fe200078e3cff */
[----:B------:R-:W-:-:S03]  /*0200*/  HFMA2 R4, -RZ, RZ, 0.1171875, 0 ;  /* 0x2f800000ff047431 */ /* 0x000fc600000001ff */
[C---:B------:R-:W-:Y:S02]  /*0210*/  IADD3 R5, PT, PT, R2.reuse, -0x25fe145e, R5 ;  /* 0xda01eba202057810 */ /* 0x040fe40007ffe005 */
[----:B------:R-:W-:Y:S02]  /*0220*/  IADD3 R2, PT, PT, R2, -0x26039c23, R7 ;  /* 0xd9fc63dd02027810 */ /* 0x000fe40007ffe007 */
[----:B------:R-:W-:Y:S02]  /*0230*/  I2FP.F32.U32 R5, R5 ;  /* 0x0000000500057245 */ /* 0x000fe40000201000 */
[----:B------:R-:W-:-:S03]  /*0240*/  I2FP.F32.U32 R2, R2 ;  /* 0x0000000200027245 */ /* 0x000fc60000201000 */
[-C--:B------:R-:W-:Y:S02]  /*0250*/  FFMA R5, R5, R4.reuse, 1.1641532182693481445e-10 ;  /* 0x2f00000005057423 */ /* 0x080fe40000000004 */
[----:B------:R-:W-:Y:S02]  /*0260*/  FFMA R2, R2, R4, 1.1641532182693481445e-10 ;  /* 0x2f00000002027423 */ /* 0x000fe40000000004 */
[----:B------:R-:W-:-:S04]  /*0270*/  FMUL R5, R5, R5 ;  /* 0x0000000505057220 */ /* 0x000fc80000400000 */
[----:B------:R-:W-:-:S05]  /*0280*/  FFMA R5, R2, R2, R5 ;  /* 0x0000000202057223 */ /* 0x000fca0000000005 */
[----:B------:R-:W-:-:S13]  /*0290*/  FSETP.GTU.AND P0, PT, R5, 1, PT ;  /* 0x3f8000000500780b */ /* 0x000fda0003f0c000 */
[----:B------:R-:W-:Y:S05]  /*02a0*/  @P0 EXIT ;  /* 0x000000000000094d */ /* 0x000fea0003800000 */
[----:B------:R-:W0:Y:S01]  /*02b0*/  LDC.64 R4, c[0x0][0x380] ;  /* 0x0000e000ff047b82 */ /* 0x000e220000000a00 */
[----:B------:R-:W1:Y:S01]  /*02c0*/  LDCU.64 UR4, c[0x0][0x358] ;  /* 0x00006b00ff0477ac */ /* 0x000e620008000a00 */
[----:B------:R-:W-:Y:S01]  /*02d0*/  IMAD R3, R0, 0x20, R3 ;  /* 0x0000002000037824 */ /* 0x000fe200078e0203 */
[----:B------:R-:W-:-:S03]  /*02e0*/  MOV R7, 0x1 ;  /* 0x0000000100077802 */ /* 0x000fc60000000f00 */
[----:B0-----:R-:W-:-:S05]  /*02f0*/  IMAD.WIDE.U32 R2, R3, 0x4, R4 ;  /* 0x0000000403027825 */ /* 0x001fca00078e0004 */
[----:B-1----:R-:W-:Y:S01]  /*0300*/  REDG.E.ADD.STRONG.GPU desc[UR4][R2.64], R7 ;  /* 0x000000070200798e */ /* 0x002fe2000c12e104 */
[----:B------:R-:W-:Y:S05]  /*0310*/  EXIT ;  /* 0x000000000000794d */ /* 0x000fea0003800000 */
.L_x_0:
[----:B------:R-:W-:-:S00]  /*0320*/  BRA `(.L_x_0) ;  /* 0xfffffffc00fc7947 */ /* 0x000fc0000383ffff */
[----:B------:R-:W-:-:S00]  /*0330*/  NOP ;  /* 0x0000000000007918 */ /* 0x000fc00000000000 */
        /* <DEDUP_REMOVED lines=12> */
.L_x_1:


//--------------------- .nv.global.init           --------------------------
	.section	.nv.global.init,"aw",@progbits
	.align	4
.nv.global.init:
	.type		mrg32k3aM1SubSeq,@object
	.size		mrg32k3aM1SubSeq,(mrg32k3aM2SubSeq - mrg32k3aM1SubSeq)
mrg32k3aM1SubSeq:
        /*0000*/ 	.byte	0x0b, 0xcc, 0xee, 0x04, 0x73, 0x29, 0x8b, 0x6f, 0xf6, 0x53, 0x03, 0xf6, 0x23, 0xf6, 0xea, 0xda
        /* <DEDUP_REMOVED lines=125> */
	.type		mrg32k3aM2SubSeq,@object
	.size		mrg32k3aM2SubSeq,(mrg32k3aM1 - mrg32k3aM2SubSeq)
mrg32k3aM2SubSeq:
        /* <DEDUP_REMOVED lines=126> */
	.type		mrg32k3aM1,@object
	.size		mrg32k3aM1,(mrg32k3aM1Seq - mrg32k3aM1)
mrg32k3aM1:
        /* <DEDUP_REMOVED lines=144> */
	.type		mrg32k3aM1Seq,@object
	.size		mrg32k3aM1Seq,(mrg32k3aM2 - mrg32k3aM1Seq)
mrg32k3aM1Seq:
        /* <DEDUP_REMOVED lines=144> */
	.type		mrg32k3aM2,@object
	.size		mrg32k3aM2,(mrg32k3aM2Seq - mrg32k3aM2)
mrg32k3aM2:
        /* <DEDUP_REMOVED lines=144> */
	.type		mrg32k3aM2Seq,@object
	.size		mrg32k3aM2Seq,(precalc_xorwow_matrix - mrg32k3aM2Seq)
mrg32k3aM2Seq:
        /* <DEDUP_REMOVED lines=144> */
	.type		precalc_xorwow_matrix,@object
	.size		precalc_xorwow_matrix,(precalc_xorwow_offset_matrix - precalc_xorwow_matrix)
precalc_xorwow_matrix:
        /* <DEDUP_REMOVED lines=6400> */
	.type		precalc_xorwow_offset_matrix,@object
	.size		precalc_xorwow_offset_matrix,(.L_1 - precalc_xorwow_offset_matrix)
precalc_xorwow_offset_matrix:
        /* <DEDUP_REMOVED lines=6400> */
.L_1:


//--------------------- .nv.shared.reserved.0     --------------------------
	.section	.nv.shared.reserved.0,"aw",@nobits
	.weak		__nv_reservedSMEM_offset_0_alias
	.size		__nv_reservedSMEM_offset_0_alias, 0, 64
	.other		__nv_reservedSMEM_offset_0_alias,@"STO_CUDA_RESERVED_SHARED STV_DEFAULT"
__nv_reservedSMEM_offset_0_alias:
	.zero		0
	.zero		64


//--------------------- .nv.constant0._Z26CalculatePointsIntheCirclePii --------------------------
	.section	.nv.constant0._Z26CalculatePointsIntheCirclePii,"a",@progbits
	.sectionflags	@""
	.align	4
.nv.constant0._Z26CalculatePointsIntheCirclePii:
	.zero		908


//--------------------- SYMBOLS --------------------------

	.type		.nv.reservedSmem.offset0,@object
	.size		.nv.reservedSmem.offset0,0x4
